//
// Generated by NVIDIA NVVM Compiler
//
// Compiler Build ID: CL-36424714
// Cuda compilation tools, release 13.0, V13.0.88
// Based on NVVM 20.0.0
//

.version 9.0
.target sm_100
.address_size 64

	// .globl	_Z11computeSumsPfS_S_S_S_S_i
// _ZZ11computeSumsPfS_S_S_S_S_iE7s_sum_x has been demoted
// _ZZ11computeSumsPfS_S_S_S_S_iE7s_sum_y has been demoted
// _ZZ11computeSumsPfS_S_S_S_S_iE8s_sum_xy has been demoted
// _ZZ11computeSumsPfS_S_S_S_S_iE8s_sum_x2 has been demoted

.visible .entry _Z11computeSumsPfS_S_S_S_S_i(
	.param .u64 .ptr .align 1 _Z11computeSumsPfS_S_S_S_S_i_param_0,
	.param .u64 .ptr .align 1 _Z11computeSumsPfS_S_S_S_S_i_param_1,
	.param .u64 .ptr .align 1 _Z11computeSumsPfS_S_S_S_S_i_param_2,
	.param .u64 .ptr .align 1 _Z11computeSumsPfS_S_S_S_S_i_param_3,
	.param .u64 .ptr .align 1 _Z11computeSumsPfS_S_S_S_S_i_param_4,
	.param .u64 .ptr .align 1 _Z11computeSumsPfS_S_S_S_S_i_param_5,
	.param .u32 _Z11computeSumsPfS_S_S_S_S_i_param_6
)
{
	.reg .pred 	%p<11>;
	.reg .b32 	%r<48>;
	.reg .b32 	%f<95>;
	.reg .b64 	%rd<26>;
	// demoted variable
	.shared .align 4 .b8 _ZZ11computeSumsPfS_S_S_S_S_iE7s_sum_x[1024];
	// demoted variable
	.shared .align 4 .b8 _ZZ11computeSumsPfS_S_S_S_S_iE7s_sum_y[1024];
	// demoted variable
	.shared .align 4 .b8 _ZZ11computeSumsPfS_S_S_S_S_iE8s_sum_xy[1024];
	// demoted variable
	.shared .align 4 .b8 _ZZ11computeSumsPfS_S_S_S_S_iE8s_sum_x2[1024];
	ld.param.u64 	%rd7, [_Z11computeSumsPfS_S_S_S_S_i_param_0];
	ld.param.u64 	%rd8, [_Z11computeSumsPfS_S_S_S_S_i_param_1];
	ld.param.u64 	%rd3, [_Z11computeSumsPfS_S_S_S_S_i_param_2];
	ld.param.u64 	%rd4, [_Z11computeSumsPfS_S_S_S_S_i_param_3];
	ld.param.u64 	%rd5, [_Z11computeSumsPfS_S_S_S_S_i_param_4];
	ld.param.u64 	%rd6, [_Z11computeSumsPfS_S_S_S_S_i_param_5];
	ld.param.u32 	%r20, [_Z11computeSumsPfS_S_S_S_S_i_param_6];
	cvta.to.global.u64 	%rd1, %rd8;
	cvta.to.global.u64 	%rd2, %rd7;
	mov.u32 	%r21, %ctaid.x;
	mov.u32 	%r47, %ntid.x;
	mov.u32 	%r2, %tid.x;
	mad.lo.s32 	%r45, %r21, %r47, %r2;
	mov.u32 	%r22, %nctaid.x;
	mul.lo.s32 	%r4, %r47, %r22;
	setp.ge.s32 	%p1, %r45, %r20;
	mov.f32 	%f91, 0f00000000;
	mov.f32 	%f92, %f91;
	mov.f32 	%f93, %f91;
	mov.f32 	%f94, %f91;
	@%p1 bra 	$L__BB0_7;
	add.s32 	%r23, %r45, %r4;
	max.s32 	%r24, %r20, %r23;
	setp.lt.s32 	%p2, %r23, %r20;
	selp.u32 	%r25, 1, 0, %p2;
	add.s32 	%r26, %r23, %r25;
	sub.s32 	%r27, %r24, %r26;
	div.u32 	%r28, %r27, %r4;
	add.s32 	%r5, %r28, %r25;
	and.b32  	%r29, %r5, 3;
	setp.eq.s32 	%p3, %r29, 3;
	mov.f32 	%f94, 0f00000000;
	mov.f32 	%f93, %f94;
	mov.f32 	%f92, %f94;
	mov.f32 	%f91, %f94;
	@%p3 bra 	$L__BB0_4;
	add.s32 	%r30, %r5, 1;
	and.b32  	%r31, %r30, 3;
	neg.s32 	%r43, %r31;
	mov.f32 	%f94, 0f00000000;
$L__BB0_3:
	.pragma "nounroll";
	mul.wide.s32 	%rd9, %r45, 4;
	add.s64 	%rd10, %rd1, %rd9;
	add.s64 	%rd11, %rd2, %rd9;
	ld.global.f32 	%f33, [%rd11];
	add.f32 	%f91, %f91, %f33;
	ld.global.f32 	%f34, [%rd10];
	add.f32 	%f92, %f92, %f34;
	fma.rn.f32 	%f93, %f33, %f34, %f93;
	fma.rn.f32 	%f94, %f33, %f33, %f94;
	add.s32 	%r45, %r45, %r4;
	add.s32 	%r43, %r43, 1;
	setp.ne.s32 	%p4, %r43, 0;
	@%p4 bra 	$L__BB0_3;
$L__BB0_4:
	setp.lt.u32 	%p5, %r5, 3;
	@%p5 bra 	$L__BB0_7;
	mul.wide.s32 	%rd15, %r4, 4;
	shl.b32 	%r32, %r4, 2;
$L__BB0_6:
	mul.wide.s32 	%rd12, %r45, 4;
	add.s64 	%rd13, %rd2, %rd12;
	ld.global.f32 	%f35, [%rd13];
	add.f32 	%f36, %f91, %f35;
	add.s64 	%rd14, %rd1, %rd12;
	ld.global.f32 	%f37, [%rd14];
	add.f32 	%f38, %f92, %f37;
	fma.rn.f32 	%f39, %f35, %f37, %f93;
	fma.rn.f32 	%f40, %f35, %f35, %f94;
	add.s64 	%rd16, %rd13, %rd15;
	ld.global.f32 	%f41, [%rd16];
	add.f32 	%f42, %f36, %f41;
	add.s64 	%rd17, %rd14, %rd15;
	ld.global.f32 	%f43, [%rd17];
	add.f32 	%f44, %f38, %f43;
	fma.rn.f32 	%f45, %f41, %f43, %f39;
	fma.rn.f32 	%f46, %f41, %f41, %f40;
	add.s64 	%rd18, %rd16, %rd15;
	ld.global.f32 	%f47, [%rd18];
	add.f32 	%f48, %f42, %f47;
	add.s64 	%rd19, %rd17, %rd15;
	ld.global.f32 	%f49, [%rd19];
	add.f32 	%f50, %f44, %f49;
	fma.rn.f32 	%f51, %f47, %f49, %f45;
	fma.rn.f32 	%f52, %f47, %f47, %f46;
	add.s64 	%rd20, %rd18, %rd15;
	ld.global.f32 	%f53, [%rd20];
	add.f32 	%f91, %f48, %f53;
	add.s64 	%rd21, %rd19, %rd15;
	ld.global.f32 	%f54, [%rd21];
	add.f32 	%f92, %f50, %f54;
	fma.rn.f32 	%f93, %f53, %f54, %f51;
	fma.rn.f32 	%f94, %f53, %f53, %f52;
	add.s32 	%r45, %r32, %r45;
	setp.lt.s32 	%p6, %r45, %r20;
	@%p6 bra 	$L__BB0_6;
$L__BB0_7:
	shl.b32 	%r33, %r2, 2;
	mov.u32 	%r34, _ZZ11computeSumsPfS_S_S_S_S_iE7s_sum_x;
	add.s32 	%r14, %r34, %r33;
	st.shared.f32 	[%r14], %f91;
	mov.u32 	%r35, _ZZ11computeSumsPfS_S_S_S_S_iE7s_sum_y;
	add.s32 	%r15, %r35, %r33;
	st.shared.f32 	[%r15], %f92;
	mov.u32 	%r36, _ZZ11computeSumsPfS_S_S_S_S_iE8s_sum_xy;
	add.s32 	%r16, %r36, %r33;
	st.shared.f32 	[%r16], %f93;
	mov.u32 	%r37, _ZZ11computeSumsPfS_S_S_S_S_iE8s_sum_x2;
	add.s32 	%r17, %r37, %r33;
	st.shared.f32 	[%r17], %f94;
	bar.sync 	0;
	setp.lt.u32 	%p7, %r47, 2;
	@%p7 bra 	$L__BB0_11;
$L__BB0_8:
	shr.u32 	%r19, %r47, 1;
	setp.ge.u32 	%p8, %r2, %r19;
	@%p8 bra 	$L__BB0_10;
	shl.b32 	%r38, %r19, 2;
	add.s32 	%r39, %r14, %r38;
	ld.shared.f32 	%f55, [%r39];
	ld.shared.f32 	%f56, [%r14];
	add.f32 	%f57, %f55, %f56;
	st.shared.f32 	[%r14], %f57;
	add.s32 	%r40, %r15, %r38;
	ld.shared.f32 	%f58, [%r40];
	ld.shared.f32 	%f59, [%r15];
	add.f32 	%f60, %f58, %f59;
	st.shared.f32 	[%r15], %f60;
	add.s32 	%r41, %r16, %r38;
	ld.shared.f32 	%f61, [%r41];
	ld.shared.f32 	%f62, [%r16];
	add.f32 	%f63, %f61, %f62;
	st.shared.f32 	[%r16], %f63;
	add.s32 	%r42, %r17, %r38;
	ld.shared.f32 	%f64, [%r42];
	ld.shared.f32 	%f65, [%r17];
	add.f32 	%f66, %f64, %f65;
	st.shared.f32 	[%r17], %f66;
$L__BB0_10:
	bar.sync 	0;
	setp.gt.u32 	%p9, %r47, 3;
	mov.u32 	%r47, %r19;
	@%p9 bra 	$L__BB0_8;
$L__BB0_11:
	setp.ne.s32 	%p10, %r2, 0;
	@%p10 bra 	$L__BB0_13;
	ld.shared.f32 	%f67, [_ZZ11computeSumsPfS_S_S_S_S_iE7s_sum_x];
	cvta.to.global.u64 	%rd22, %rd3;
	atom.global.add.f32 	%f68, [%rd22], %f67;
	ld.shared.f32 	%f69, [_ZZ11computeSumsPfS_S_S_S_S_iE7s_sum_y];
	cvta.to.global.u64 	%rd23, %rd4;
	atom.global.add.f32 	%f70, [%rd23], %f69;
	ld.shared.f32 	%f71, [_ZZ11computeSumsPfS_S_S_S_S_iE8s_sum_xy];
	cvta.to.global.u64 	%rd24, %rd5;
	atom.global.add.f32 	%f72, [%rd24], %f71;
	ld.shared.f32 	%f73, [_ZZ11computeSumsPfS_S_S_S_S_iE8s_sum_x2];
	cvta.to.global.u64 	%rd25, %rd6;
	atom.global.add.f32 	%f74, [%rd25], %f73;
$L__BB0_13:
	ret;

}


// ===== COMPILED SASS (sm_100) =====

	.target	sm_100

	.elftype	@"ET_EXEC"


//--------------------- .note.nv.tkinfo           --------------------------
	.section	.note.nv.tkinfo,"",@"SHT_NOTE"
	.sectionflags	@"SHF_NOTE_NV_TKINFO"
	.tkinfo
        /*0018*/ 	.word	0x00000002
        /*0030*/ 	.string	""
        /*0030*/ 	.string	"ptxas"
        /*0030*/ 	.string	"Cuda compilation tools, release 13.0, V13.0.88"
        /*0030*/ 	.string	"Build cuda_13.0.r13.0/compiler.36424714_0"
        /*0030*/ 	.string	"-arch sm_100 -m 64 "



//--------------------- .note.nv.cuinfo           --------------------------
	.section	.note.nv.cuinfo,"",@"SHT_NOTE"
	.sectionflags	@"SHF_NOTE_NV_CUINFO"
        /*0018*/ 	.short	0x0002
        /*001a*/ 	.short	0x0064
        /*001c*/ 	.short	0x0082
	.zero		2


//--------------------- .nv.info                  --------------------------
	.section	.nv.info,"",@"SHT_CUDA_INFO"
	.align	4


	//----- nvinfo : EIATTR_REGCOUNT
	.align		4
        /*0000*/ 	.byte	0x04, 0x2f
        /*0002*/ 	.short	(.L_1 - .L_0)
	.align		4
.L_0:
        /*0004*/ 	.word	index@(_Z11computeSumsPfS_S_S_S_S_i)
        /*0008*/ 	.word	0x00000020


	//----- nvinfo : EIATTR_FRAME_SIZE
	.align		4
.L_1:
        /*000c*/ 	.byte	0x04, 0x11
        /*000e*/ 	.short	(.L_3 - .L_2)
	.align		4
.L_2:
        /*0010*/ 	.word	index@(_Z11computeSumsPfS_S_S_S_S_i)
        /*0014*/ 	.word	0x00000000


	//----- nvinfo : EIATTR_MIN_STACK_SIZE
	.align		4
.L_3:
        /*0018*/ 	.byte	0x04, 0x12
        /*001a*/ 	.short	(.L_5 - .L_4)
	.align		4
.L_4:
        /*001c*/ 	.word	index@(_Z11computeSumsPfS_S_S_S_S_i)
        /*0020*/ 	.word	0x00000000
.L_5:


//--------------------- .nv.compat                --------------------------
	.section	.nv.compat,"",@"SHT_CUDA_COMPAT_INFO"
	.align	4
        /*0000*/ 	.byte	0x02, 0x09, 0x00, 0x00, 0x02, 0x02, 0x01, 0x00, 0x02, 0x05, 0x05, 0x00, 0x03, 0x07, 0x01, 0x01
        /*0010*/ 	.byte	0x02, 0x03, 0x00, 0x00, 0x02, 0x06, 0x01, 0x00, 0x04, 0x0b, 0x08, 0x00, 0x09, 0x00, 0x00, 0x00
        /*0020*/ 	.byte	0x00, 0x00, 0x00, 0x00


//--------------------- .nv.info._Z11computeSumsPfS_S_S_S_S_i --------------------------
	.section	.nv.info._Z11computeSumsPfS_S_S_S_S_i,"",@"SHT_CUDA_INFO"
	.sectionflags	@""
	.align	4


	//----- nvinfo : EIATTR_CUDA_API_VERSION
	.align		4
        /*0000*/ 	.byte	0x04, 0x37
        /*0002*/ 	.short	(.L_7 - .L_6)
.L_6:
        /*0004*/ 	.word	0x00000082


	//----- nvinfo : EIATTR_KPARAM_INFO
	.align		4
.L_7:
        /*0008*/ 	.byte	0x04, 0x17
        /*000a*/ 	.short	(.L_9 - .L_8)
.L_8:
        /*000c*/ 	.word	0x00000000
        /*0010*/ 	.short	0x0006
        /*0012*/ 	.short	0x0030
        /*0014*/ 	.byte	0x00, 0xf0, 0x11, 0x00


	//----- nvinfo : EIATTR_KPARAM_INFO
	.align		4
.L_9:
        /*0018*/ 	.byte	0x04, 0x17
        /*001a*/ 	.short	(.L_11 - .L_10)
.L_10:
        /*001c*/ 	.word	0x00000000
        /*0020*/ 	.short	0x0005
        /*0022*/ 	.short	0x0028
        /*0024*/ 	.byte	0x00, 0xf5, 0x21, 0x00


	//----- nvinfo : EIATTR_KPARAM_INFO
	.align		4
.L_11:
        /*0028*/ 	.byte	0x04, 0x17
        /*002a*/ 	.short	(.L_13 - .L_12)
.L_12:
        /*002c*/ 	.word	0x00000000
        /*0030*/ 	.short	0x0004
        /*0032*/ 	.short	0x0020
        /*0034*/ 	.byte	0x00, 0xf5, 0x21, 0x00


	//----- nvinfo : EIATTR_KPARAM_INFO
	.align		4
.L_13:
        /*0038*/ 	.byte	0x04, 0x17
        /*003a*/ 	.short	(.L_15 - .L_14)
.L_14:
        /*003c*/ 	.word	0x00000000
        /*0040*/ 	.short	0x0003
        /*0042*/ 	.short	0x0018
        /*0044*/ 	.byte	0x00, 0xf5, 0x21, 0x00


	//----- nvinfo : EIATTR_KPARAM_INFO
	.align		4
.L_15:
        /*0048*/ 	.byte	0x04, 0x17
        /*004a*/ 	.short	(.L_17 - .L_16)
.L_16:
        /*004c*/ 	.word	0x00000000
        /*0050*/ 	.short	0x0002
        /*0052*/ 	.short	0x0010
        /*0054*/ 	.byte	0x00, 0xf5, 0x21, 0x00


	//----- nvinfo : EIATTR_KPARAM_INFO
	.align		4
.L_17:
        /*0058*/ 	.byte	0x04, 0x17
        /*005a*/ 	.short	(.L_19 - .L_18)
.L_18:
        /*005c*/ 	.word	0x00000000
        /*0060*/ 	.short	0x0001
        /*0062*/ 	.short	0x0008
        /*0064*/ 	.byte	0x00, 0xf5, 0x21, 0x00


	//----- nvinfo : EIATTR_KPARAM_INFO
	.align		4
.L_19:
        /*0068*/ 	.byte	0x04, 0x17
        /*006a*/ 	.short	(.L_21 - .L_20)
.L_20:
        /*006c*/ 	.word	0x00000000
        /*0070*/ 	.short	0x0000
        /*0072*/ 	.short	0x0000
        /*0074*/ 	.byte	0x00, 0xf5, 0x21, 0x00


	//----- nvinfo : EIATTR_SPARSE_MMA_MASK
	.align		4
.L_21:
        /*0078*/ 	.byte	0x03, 0x50
        /*007a*/ 	.short	0x0000


	//----- nvinfo : EIATTR_MAXREG_COUNT
	.align		4
        /*007c*/ 	.byte	0x03, 0x1b
        /*007e*/ 	.short	0x00ff


	//----- nvinfo : EIATTR_NUM_BARRIERS
	.align		4
        /*0080*/ 	.byte	0x02, 0x4c
        /*0082*/ 	.byte	0x01
	.zero		1


	//----- nvinfo : EIATTR_MERCURY_ISA_VERSION
	.align		4
        /*0084*/ 	.byte	0x03, 0x5f
        /*0086*/ 	.short	0x0101


	//----- nvinfo : EIATTR_VRC_CTA_INIT_COUNT
	.align		4
        /*0088*/ 	.byte	0x02, 0x4a
	.zero		1
	.zero		1


	//----- nvinfo : EIATTR_EXIT_INSTR_OFFSETS
	.align		4
        /*008c*/ 	.byte	0x04, 0x1c
        /*008e*/ 	.short	(.L_23 - .L_22)


	//   ....[0]....
.L_22:
        /*0090*/ 	.word	0x000009d0


	//   ....[1]....
        /*0094*/ 	.word	0x00000ad0


	//----- nvinfo : EIATTR_CRS_STACK_SIZE
	.align		4
.L_23:
        /*0098*/ 	.byte	0x04, 0x1e
        /*009a*/ 	.short	(.L_25 - .L_24)
.L_24:
        /*009c*/ 	.word	0x00000000


	//----- nvinfo : EIATTR_CBANK_PARAM_SIZE
	.align		4
.L_25:
        /*00a0*/ 	.byte	0x03, 0x19
        /*00a2*/ 	.short	0x0034


	//----- nvinfo : EIATTR_PARAM_CBANK
	.align		4
        /*00a4*/ 	.byte	0x04, 0x0a
        /*00a6*/ 	.short	(.L_27 - .L_26)
	.align		4
.L_26:
        /*00a8*/ 	.word	index@(.nv.constant0._Z11computeSumsPfS_S_S_S_S_i)
        /*00ac*/ 	.short	0x0380
        /*00ae*/ 	.short	0x0034


	//----- nvinfo : EIATTR_SW_WAR
	.align		4
.L_27:
        /*00b0*/ 	.byte	0x04, 0x36
        /*00b2*/ 	.short	(.L_29 - .L_28)
.L_28:
        /*00b4*/ 	.word	0x00000008
.L_29:


//--------------------- .nv.callgraph             --------------------------
	.section	.nv.callgraph,"",@"SHT_CUDA_CALLGRAPH"
	.align	4
	.sectionentsize	8
	.align		4
        /*0000*/ 	.word	0x00000000
	.align		4
        /*0004*/ 	.word	0xffffffff
	.align		4
        /*0008*/ 	.word	0x00000000
	.align		4
        /*000c*/ 	.word	0xfffffffe
	.align		4
        /*0010*/ 	.word	0x00000000
	.align		4
        /*0014*/ 	.word	0xfffffffd
	.align		4
        /*0018*/ 	.word	0x00000000
	.align		4
        /*001c*/ 	.word	0xfffffffc


//--------------------- .text._Z11computeSumsPfS_S_S_S_S_i --------------------------
	.section	.text._Z11computeSumsPfS_S_S_S_S_i,"ax",@progbits
	.align	128
        .global         _Z11computeSumsPfS_S_S_S_S_i
        .type           _Z11computeSumsPfS_S_S_S_S_i,@function
        .size           _Z11computeSumsPfS_S_S_S_S_i,(.L_x_11 - _Z11computeSumsPfS_S_S_S_S_i)
        .other          _Z11computeSumsPfS_S_S_S_S_i,@"STO_CUDA_ENTRY STV_DEFAULT"
_Z11computeSumsPfS_S_S_S_S_i:
.text._Z11computeSumsPfS_S_S_S_S_i:
[----:B------:R-:W-:Y:S01]  /*0000*/  LDC R1, c[0x0][0x37c] ;  /* 0x0000df00ff017b82 */ /* 0x000fe20000000800 */
[----:B------:R-:W0:Y:S07]  /*0010*/  S2R R24, SR_TID.X ;  /* 0x0000000000187919 */ /* 0x000e2e0000002100 */
[----:B------:R-:W0:Y:S01]  /*0020*/  S2UR UR4, SR_CTAID.X ;  /* 0x00000000000479c3 */ /* 0x000e220000002500 */
[----:B------:R-:W1:Y:S01]  /*0030*/  LDCU UR6, c[0x0][0x3b0] ;  /* 0x00007600ff0677ac */ /* 0x000e620008000800 */
[----:B------:R-:W-:Y:S01]  /*0040*/  BSSY.RECONVERGENT B0, `(.L_x_0) ;  /* 0x0000066000007945 */ /* 0x000fe20003800200 */
[----:B------:R-:W-:Y:S01]  /*0050*/  HFMA2 R22, -RZ, RZ, 0, 0 ;  /* 0x00000000ff167431 */ /* 0x000fe200000001ff */
[----:B------:R-:W-:Y:S01]  /*0060*/  MOV R20, RZ ;  /* 0x000000ff00147202 */ /* 0x000fe20000000f00 */
[----:B------:R-:W2:Y:S01]  /*0070*/  LDCU.64 UR10, c[0x0][0x358] ;  /* 0x00006b00ff0a77ac */ /* 0x000ea20008000a00 */
[----:B------:R-:W-:-:S02]  /*0080*/  HFMA2 R18, -RZ, RZ, 0, 0 ;  /* 0x00000000ff127431 */ /* 0x000fc400000001ff */
[----:B------:R-:W-:Y:S01]  /*0090*/  IMAD.MOV.U32 R0, RZ, RZ, RZ ;  /* 0x000000ffff007224 */ /* 0x000fe200078e00ff */
[----:B------:R-:W0:Y:S01]  /*00a0*/  LDC R23, c[0x0][0x360] ;  /* 0x0000d800ff177b82 */ /* 0x000e220000000800 */
[----:B------:R-:W3:Y:S01]  /*00b0*/  LDCU UR5, c[0x0][0x370] ;  /* 0x00006e00ff0577ac */ /* 0x000ee20008000800 */
[C---:B0-----:R-:W-:Y:S02]  /*00c0*/  IMAD R19, R23.reuse, UR4, R24 ;  /* 0x0000000417137c24 */ /* 0x041fe4000f8e0218 */
[----:B---3--:R-:W-:-:S03]  /*00d0*/  IMAD R21, R23, UR5, RZ ;  /* 0x0000000517157c24 */ /* 0x008fc6000f8e02ff */
[----:B-1----:R-:W-:-:S13]  /*00e0*/  ISETP.GE.AND P0, PT, R19, UR6, PT ;  /* 0x0000000613007c0c */ /* 0x002fda000bf06270 */
[----:B--2---:R-:W-:Y:S05]  /*00f0*/  @P0 BRA `(.L_x_1) ;  /* 0x0000000400680947 */ /* 0x004fea0003800000 */
[----:B------:R-:W0:Y:S01]  /*0100*/  I2F.U32.RP R4, R21 ;  /* 0x0000001500047306 */ /* 0x000e220000209000 */
[C---:B------:R-:W-:Y:S01]  /*0110*/  IADD3 R0, PT, PT, R21.reuse, R19, RZ ;  /* 0x0000001315007210 */ /* 0x040fe20007ffe0ff */
[----:B------:R-:W-:Y:S01]  /*0120*/  BSSY.RECONVERGENT B1, `(.L_x_2) ;  /* 0x0000033000017945 */ /* 0x000fe20003800200 */
[----:B------:R-:W-:Y:S01]  /*0130*/  IADD3 R7, PT, PT, RZ, -R21, RZ ;  /* 0x80000015ff077210 */ /* 0x000fe20007ffe0ff */
[----:B------:R-:W-:Y:S01]  /*0140*/  IMAD.MOV.U32 R20, RZ, RZ, RZ ;  /* 0x000000ffff147224 */ /* 0x000fe200078e00ff */
[C---:B------:R-:W-:Y:S02]  /*0150*/  ISETP.GE.AND P0, PT, R0.reuse, UR6, PT ;  /* 0x0000000600007c0c */ /* 0x040fe4000bf06270 */
[----:B------:R-:W-:Y:S02]  /*0160*/  VIMNMX R5, PT, PT, R0, UR6, !PT ;  /* 0x0000000600057c48 */ /* 0x000fe4000ffe0100 */
[----:B------:R-:W-:Y:S02]  /*0170*/  SEL R6, RZ, 0x1, P0 ;  /* 0x00000001ff067807 */ /* 0x000fe40000000000 */
[----:B------:R-:W-:-:S02]  /*0180*/  ISETP.NE.U32.AND P2, PT, R21, RZ, PT ;  /* 0x000000ff1500720c */ /* 0x000fc40003f45070 */
[----:B------:R-:W-:Y:S01]  /*0190*/  IADD3 R0, PT, PT, R5, -R0, -R6 ;  /* 0x8000000005007210 */ /* 0x000fe20007ffe806 */
[----:B0-----:R-:W0:Y:S01]  /*01a0*/  MUFU.RCP R4, R4 ;  /* 0x0000000400047308 */ /* 0x001e220000001000 */
[----:B------:R-:W-:Y:S02]  /*01b0*/  MOV R18, RZ ;  /* 0x000000ff00127202 */ /* 0x000fe40000000f00 */
[----:B------:R-:W-:Y:S02]  /*01c0*/  MOV R22, RZ ;  /* 0x000000ff00167202 */ /* 0x000fe40000000f00 */
[----:B0-----:R-:W-:Y:S02]  /*01d0*/  IADD3 R2, PT, PT, R4, 0xffffffe, RZ ;  /* 0x0ffffffe04027810 */ /* 0x001fe40007ffe0ff */
[----:B------:R-:W0:Y:S02]  /*01e0*/  LDC.64 R4, c[0x0][0x388] ;  /* 0x0000e200ff047b82 */ /* 0x000e240000000a00 */
[----:B------:R1:W2:Y:S02]  /*01f0*/  F2I.FTZ.U32.TRUNC.NTZ R3, R2 ;  /* 0x0000000200037305 */ /* 0x0002a4000021f000 */
[----:B-1----:R-:W-:-:S02]  /*0200*/  IMAD.MOV.U32 R2, RZ, RZ, RZ ;  /* 0x000000ffff027224 */ /* 0x002fc400078e00ff */
[----:B--2---:R-:W-:-:S04]  /*0210*/  IMAD R7, R7, R3, RZ ;  /* 0x0000000307077224 */ /* 0x004fc800078e02ff */
[----:B------:R-:W-:-:S06]  /*0220*/  IMAD.HI.U32 R3, R3, R7, R2 ;  /* 0x0000000703037227 */ /* 0x000fcc00078e0002 */
[----:B------:R-:W-:-:S05]  /*0230*/  IMAD.HI.U32 R7, R3, R0, RZ ;  /* 0x0000000003077227 */ /* 0x000fca00078e00ff */
[----:B------:R-:W-:-:S05]  /*0240*/  IADD3 R2, PT, PT, -R7, RZ, RZ ;  /* 0x000000ff07027210 */ /* 0x000fca0007ffe1ff */
[----:B------:R-:W-:Y:S02]  /*0250*/  IMAD R0, R21, R2, R0 ;  /* 0x0000000215007224 */ /* 0x000fe400078e0200 */
[----:B------:R-:W1:Y:S03]  /*0260*/  LDC.64 R2, c[0x0][0x380] ;  /* 0x0000e000ff027b82 */ /* 0x000e660000000a00 */
[----:B------:R-:W-:-:S13]  /*0270*/  ISETP.GE.U32.AND P0, PT, R0, R21, PT ;  /* 0x000000150000720c */ /* 0x000fda0003f06070 */
[----:B------:R-:W-:Y:S02]  /*0280*/  @P0 IADD3 R0, PT, PT, -R21, R0, RZ ;  /* 0x0000000015000210 */ /* 0x000fe40007ffe1ff */
[----:B------:R-:W-:Y:S02]  /*0290*/  @P0 IADD3 R7, PT, PT, R7, 0x1, RZ ;  /* 0x0000000107070810 */ /* 0x000fe40007ffe0ff */
[----:B------:R-:W-:-:S13]  /*02a0*/  ISETP.GE.U32.AND P1, PT, R0, R21, PT ;  /* 0x000000150000720c */ /* 0x000fda0003f26070 */
[----:B------:R-:W-:Y:S01]  /*02b0*/  @P1 VIADD R7, R7, 0x1 ;  /* 0x0000000107071836 */ /* 0x000fe20000000000 */
[----:B------:R-:W-:-:S04]  /*02c0*/  @!P2 LOP3.LUT R7, RZ, R21, RZ, 0x33, !PT ;  /* 0x00000015ff07a212 */ /* 0x000fc800078e33ff */
[----:B------:R-:W-:-:S04]  /*02d0*/  IADD3 R10, PT, PT, R6, R7, RZ ;  /* 0x00000007060a7210 */ /* 0x000fc80007ffe0ff */
[C---:B------:R-:W-:Y:S02]  /*02e0*/  LOP3.LUT R0, R10.reuse, 0x3, RZ, 0xc0, !PT ;  /* 0x000000030a007812 */ /* 0x040fe400078ec0ff */
[----:B------:R-:W-:Y:S02]  /*02f0*/  ISETP.GE.U32.AND P1, PT, R10, 0x3, PT ;  /* 0x000000030a00780c */ /* 0x000fe40003f26070 */
[----:B------:R-:W-:Y:S02]  /*0300*/  ISETP.NE.AND P0, PT, R0, 0x3, PT ;  /* 0x000000030000780c */ /* 0x000fe40003f05270 */
[----:B------:R-:W-:-:S11]  /*0310*/  MOV R0, RZ ;  /* 0x000000ff00007202 */ /* 0x000fd60000000f00 */
[----:B01----:R-:W-:Y:S05]  /*0320*/  @!P0 BRA `(.L_x_3) ;  /* 0x0000000000488947 */ /* 0x003fea0003800000 */
[----:B------:R-:W0:Y:S01]  /*0330*/  LDC.64 R8, c[0x0][0x380] ;  /* 0x0000e000ff087b82 */ /* 0x000e220000000a00 */
[----:B------:R-:W-:-:S04]  /*0340*/  IADD3 R0, PT, PT, R10, 0x1, RZ ;  /* 0x000000010a007810 */ /* 0x000fc80007ffe0ff */
[----:B------:R-:W-:Y:S02]  /*0350*/  LOP3.LUT R10, R0, 0x3, RZ, 0xc0, !PT ;  /* 0x00000003000a7812 */ /* 0x000fe400078ec0ff */
[----:B------:R-:W-:Y:S01]  /*0360*/  MOV R0, RZ ;  /* 0x000000ff00007202 */ /* 0x000fe20000000f00 */
[----:B------:R-:W1:Y:S02]  /*0370*/  LDC.64 R6, c[0x0][0x388] ;  /* 0x0000e200ff067b82 */ /* 0x000e640000000a00 */
[----:B------:R-:W-:-:S07]  /*0380*/  IMAD.MOV R14, RZ, RZ, -R10 ;  /* 0x000000ffff0e7224 */ /* 0x000fce00078e0a0a */
.L_x_4:
[----:B-1----:R-:W-:-:S04]  /*0390*/  IMAD.WIDE R10, R19, 0x4, R6 ;  /* 0x00000004130a7825 */ /* 0x002fc800078e0206 */
[----:B0-----:R-:W-:Y:S02]  /*03a0*/  IMAD.WIDE R12, R19, 0x4, R8 ;  /* 0x00000004130c7825 */ /* 0x001fe400078e0208 */
[----:B------:R-:W2:Y:S04]  /*03b0*/  LDG.E R11, desc[UR10][R10.64] ;  /* 0x0000000a0a0b7981 */ /* 0x000ea8000c1e1900 */
[----:B------:R-:W3:Y:S01]  /*03c0*/  LDG.E R13, desc[UR10][R12.64] ;  /* 0x0000000a0c0d7981 */ /* 0x000ee2000c1e1900 */
[----:B------:R-:W-:Y:S02]  /*03d0*/  IADD3 R14, PT, PT, R14, 0x1, RZ ;  /* 0x000000010e0e7810 */ /* 0x000fe40007ffe0ff */
[----:B------:R-:W-:Y:S02]  /*03e0*/  IADD3 R19, PT, PT, R21, R19, RZ ;  /* 0x0000001315137210 */ /* 0x000fe40007ffe0ff */
[----:B------:R-:W-:Y:S01]  /*03f0*/  ISETP.NE.AND P0, PT, R14, RZ, PT ;  /* 0x000000ff0e00720c */ /* 0x000fe20003f05270 */
[----:B--2---:R-:W-:Y:S01]  /*0400*/  FADD R20, R11, R20 ;  /* 0x000000140b147221 */ /* 0x004fe20000000000 */
[C---:B---3--:R-:W-:Y:S01]  /*0410*/  FFMA R18, R13.reuse, R11, R18 ;  /* 0x0000000b0d127223 */ /* 0x048fe20000000012 */
[C---:B------:R-:W-:Y:S01]  /*0420*/  FADD R22, R13.reuse, R22 ;  /* 0x000000160d167221 */ /* 0x040fe20000000000 */
[----:B------:R-:W-:-:S09]  /*0430*/  FFMA R0, R13, R13, R0 ;  /* 0x0000000d0d007223 */ /* 0x000fd20000000000 */
[----:B------:R-:W-:Y:S05]  /*0440*/  @P0 BRA `(.L_x_4) ;  /* 0xfffffffc00d00947 */ /* 0x000fea000383ffff */
.L_x_3:
[----:B------:R-:W-:Y:S05]  /*0450*/  BSYNC.RECONVERGENT B1 ;  /* 0x0000000000017941 */ /* 0x000fea0003800200 */
.L_x_2:
[----:B------:R-:W-:Y:S05]  /*0460*/  @!P1 BRA `(.L_x_1) ;  /* 0x00000000008c9947 */ /* 0x000fea0003800000 */
.L_x_5:
[----:B------:R-:W-:-:S04]  /*0470*/  IMAD.WIDE R28, R19, 0x4, R2 ;  /* 0x00000004131c7825 */ /* 0x000fc800078e0202 */
[----:B------:R-:W-:Y:S01]  /*0480*/  IMAD.WIDE R26, R19, 0x4, R4 ;  /* 0x00000004131a7825 */ /* 0x000fe200078e0204 */
[----:B------:R-:W2:Y:S03]  /*0490*/  LDG.E R25, desc[UR10][R28.64] ;  /* 0x0000000a1c197981 */ /* 0x000ea6000c1e1900 */
[----:B------:R-:W-:-:S04]  /*04a0*/  IMAD.WIDE R14, R21, 0x4, R28 ;  /* 0x00000004150e7825 */ /* 0x000fc800078e021c */
[C---:B------:R-:W-:Y:S02]  /*04b0*/  IMAD.WIDE R10, R21.reuse, 0x4, R26 ;  /* 0x00000004150a7825 */ /* 0x040fe400078e021a */
[----:B------:R-:W3:Y:S02]  /*04c0*/  LDG.E R27, desc[UR10][R26.64] ;  /* 0x0000000a1a1b7981 */ /* 0x000ee4000c1e1900 */
[C---:B------:R-:W-:Y:S02]  /*04d0*/  IMAD.WIDE R6, R21.reuse, 0x4, R14 ;  /* 0x0000000415067825 */ /* 0x040fe400078e020e */
[----:B------:R-:W4:Y:S02]  /*04e0*/  LDG.E R14, desc[UR10][R14.64] ;  /* 0x0000000a0e0e7981 */ /* 0x000f24000c1e1900 */
[C---:B------:R-:W-:Y:S02]  /*04f0*/  IMAD.WIDE R8, R21.reuse, 0x4, R10 ;  /* 0x0000000415087825 */ /* 0x040fe400078e020a */
[----:B------:R-:W5:Y:S02]  /*0500*/  LDG.E R11, desc[UR10][R10.64] ;  /* 0x0000000a0a0b7981 */ /* 0x000f64000c1e1900 */
[----:B------:R-:W-:-:S02]  /*0510*/  IMAD.WIDE R12, R21, 0x4, R6 ;  /* 0x00000004150c7825 */ /* 0x000fc400078e0206 */
[----:B------:R0:W5:Y:S02]  /*0520*/  LDG.E R6, desc[UR10][R6.64] ;  /* 0x0000000a06067981 */ /* 0x000164000c1e1900 */
[C---:B------:R-:W-:Y:S02]  /*0530*/  IMAD.WIDE R16, R21.reuse, 0x4, R8 ;  /* 0x0000000415107825 */ /* 0x040fe400078e0208 */
[----:B------:R-:W5:Y:S04]  /*0540*/  LDG.E R9, desc[UR10][R8.64] ;  /* 0x0000000a08097981 */ /* 0x000f68000c1e1900 */
[----:B------:R-:W5:Y:S04]  /*0550*/  LDG.E R12, desc[UR10][R12.64] ;  /* 0x0000000a0c0c7981 */ /* 0x000f68000c1e1900 */
[----:B------:R-:W5:Y:S01]  /*0560*/  LDG.E R17, desc[UR10][R16.64] ;  /* 0x0000000a10117981 */ /* 0x000f62000c1e1900 */
[----:B------:R-:W-:-:S04]  /*0570*/  LEA R19, R21, R19, 0x2 ;  /* 0x0000001315137211 */ /* 0x000fc800078e10ff */
[----:B------:R-:W-:Y:S01]  /*0580*/  ISETP.GE.AND P0, PT, R19, UR6, PT ;  /* 0x0000000613007c0c */ /* 0x000fe2000bf06270 */
[C---:B--2---:R-:W-:Y:S01]  /*0590*/  FADD R29, R25.reuse, R22 ;  /* 0x00000016191d7221 */ /* 0x044fe20000000000 */
[C---:B------:R-:W-:Y:S01]  /*05a0*/  FFMA R0, R25.reuse, R25, R0 ;  /* 0x0000001919007223 */ /* 0x040fe20000000000 */
[----:B---3--:R-:W-:Y:S01]  /*05b0*/  FFMA R18, R25, R27, R18 ;  /* 0x0000001b19127223 */ /* 0x008fe20000000012 */
[----:B------:R-:W-:Y:S01]  /*05c0*/  FADD R20, R27, R20 ;  /* 0x000000141b147221 */ /* 0x000fe20000000000 */
[----:B----4-:R-:W-:Y:S01]  /*05d0*/  FADD R29, R29, R14 ;  /* 0x0000000e1d1d7221 */ /* 0x010fe20000000000 */
[C---:B0-----:R-:W-:Y:S01]  /*05e0*/  FFMA R7, R14.reuse, R14, R0 ;  /* 0x0000000e0e077223 */ /* 0x041fe20000000000 */
[----:B-----5:R-:W-:Y:S01]  /*05f0*/  FFMA R18, R14, R11, R18 ;  /* 0x0000000b0e127223 */ /* 0x020fe20000000012 */
[----:B------:R-:W-:Y:S01]  /*0600*/  FADD R20, R20, R11 ;  /* 0x0000000b14147221 */ /* 0x000fe20000000000 */
[----:B------:R-:W-:Y:S01]  /*0610*/  FADD R29, R29, R6 ;  /* 0x000000061d1d7221 */ /* 0x000fe20000000000 */
[C---:B------:R-:W-:Y:S01]  /*0620*/  FFMA R7, R6.reuse, R6, R7 ;  /* 0x0000000606077223 */ /* 0x040fe20000000007 */
[----:B------:R-:W-:Y:S01]  /*0630*/  FFMA R18, R6, R9, R18 ;  /* 0x0000000906127223 */ /* 0x000fe20000000012 */
[----:B------:R-:W-:Y:S01]  /*0640*/  FADD R20, R20, R9 ;  /* 0x0000000914147221 */ /* 0x000fe20000000000 */
[----:B------:R-:W-:Y:S01]  /*0650*/  FADD R22, R29, R12 ;  /* 0x0000000c1d167221 */ /* 0x000fe20000000000 */
[C---:B------:R-:W-:Y:S01]  /*0660*/  FFMA R0, R12.reuse, R12, R7 ;  /* 0x0000000c0c007223 */ /* 0x040fe20000000007 */
[----:B------:R-:W-:Y:S01]  /*0670*/  FFMA R18, R12, R17, R18 ;  /* 0x000000110c127223 */ /* 0x000fe20000000012 */
[----:B------:R-:W-:Y:S01]  /*0680*/  FADD R20, R20, R17 ;  /* 0x0000001114147221 */ /* 0x000fe20000000000 */
[----:B------:R-:W-:Y:S06]  /*0690*/  @!P0 BRA `(.L_x_5) ;  /* 0xfffffffc00748947 */ /* 0x000fec000383ffff */
.L_x_1:
[----:B------:R-:W-:Y:S05]  /*06a0*/  BSYNC.RECONVERGENT B0 ;  /* 0x0000000000007941 */ /* 0x000fea0003800200 */
.L_x_0:
[----:B------:R-:W0:Y:S01]  /*06b0*/  S2UR UR7, SR_CgaCtaId ;  /* 0x00000000000779c3 */ /* 0x000e220000008800 */
[----:B------:R-:W-:Y:S01]  /*06c0*/  UMOV UR4, 0x400 ;  /* 0x0000040000047882 */ /* 0x000fe20000000000 */
[----:B------:R-:W-:Y:S01]  /*06d0*/  ISETP.GE.U32.AND P0, PT, R23, 0x2, PT ;  /* 0x000000021700780c */ /* 0x000fe20003f06070 */
[----:B------:R-:W-:Y:S02]  /*06e0*/  UIADD3 UR5, UPT, UPT, UR4, 0x400, URZ ;  /* 0x0000040004057890 */ /* 0x000fe4000fffe0ff */
[----:B------:R-:W-:Y:S02]  /*06f0*/  UIADD3 UR6, UPT, UPT, UR4, 0x800, URZ ;  /* 0x0000080004067890 */ /* 0x000fe4000fffe0ff */
[----:B0-----:R-:W-:Y:S02]  /*0700*/  ULEA UR8, UR7, UR4, 0x18 ;  /* 0x0000000407087291 */ /* 0x001fe4000f8ec0ff */
[----:B------:R-:W-:Y:S02]  /*0710*/  UIADD3 UR4, UPT, UPT, UR4, 0xc00, URZ ;  /* 0x00000c0004047890 */ /* 0x000fe4000fffe0ff */
[----:B------:R-:W-:-:S02]  /*0720*/  ULEA UR5, UR7, UR5, 0x18 ;  /* 0x0000000507057291 */ /* 0x000fc4000f8ec0ff */
[----:B------:R-:W-:Y:S01]  /*0730*/  ULEA UR6, UR7, UR6, 0x18 ;  /* 0x0000000607067291 */ /* 0x000fe2000f8ec0ff */
[C---:B------:R-:W-:Y:S01]  /*0740*/  LEA R3, R24.reuse, UR8, 0x2 ;  /* 0x0000000818037c11 */ /* 0x040fe2000f8e10ff */
[----:B------:R-:W-:Y:S02]  /*0750*/  ULEA UR4, UR7, UR4, 0x18 ;  /* 0x0000000407047291 */ /* 0x000fe4000f8ec0ff */
[C---:B------:R-:W-:Y:S02]  /*0760*/  LEA R5, R24.reuse, UR5, 0x2 ;  /* 0x0000000518057c11 */ /* 0x040fe4000f8e10ff */
[C---:B------:R-:W-:Y:S01]  /*0770*/  LEA R7, R24.reuse, UR6, 0x2 ;  /* 0x0000000618077c11 */ /* 0x040fe2000f8e10ff */
[----:B------:R0:W-:Y:S01]  /*0780*/  STS [R3], R22 ;  /* 0x0000001603007388 */ /* 0x0001e20000000800 */
[----:B------:R-:W-:-:S03]  /*0790*/  LEA R9, R24, UR4, 0x2 ;  /* 0x0000000418097c11 */ /* 0x000fc6000f8e10ff */
[----:B------:R0:W-:Y:S04]  /*07a0*/  STS [R5], R20 ;  /* 0x0000001405007388 */ /* 0x0001e80000000800 */
[----:B------:R0:W-:Y:S04]  /*07b0*/  STS [R7], R18 ;  /* 0x0000001207007388 */ /* 0x0001e80000000800 */
[----:B------:R0:W-:Y:S01]  /*07c0*/  STS [R9], R0 ;  /* 0x0000000009007388 */ /* 0x0001e20000000800 */
[----:B------:R-:W-:Y:S06]  /*07d0*/  BAR.SYNC.DEFER_BLOCKING 0x0 ;  /* 0x0000000000007b1d */ /* 0x000fec0000010000 */
[----:B------:R-:W-:Y:S05]  /*07e0*/  @!P0 BRA `(.L_x_6) ;  /* 0x0000000000748947 */ /* 0x000fea0003800000 */
.L_x_9:
[----:B------:R-:W-:Y:S01]  /*07f0*/  SHF.R.U32.HI R12, RZ, 0x1, R23 ;  /* 0x00000001ff0c7819 */ /* 0x000fe20000011617 */
[----:B------:R-:W-:Y:S03]  /*0800*/  BSSY.RECONVERGENT B0, `(.L_x_7) ;  /* 0x0000017000007945 */ /* 0x000fe60003800200 */
[----:B------:R-:W-:-:S13]  /*0810*/  ISETP.GE.U32.AND P0, PT, R24, R12, PT ;  /* 0x0000000c1800720c */ /* 0x000fda0003f06070 */
[----:B-1----:R-:W-:Y:S05]  /*0820*/  @P0 BRA `(.L_x_8) ;  /* 0x0000000000500947 */ /* 0x002fea0003800000 */
[C---:B0-----:R-:W-:Y:S01]  /*0830*/  IMAD R0, R12.reuse, 0x4, R3 ;  /* 0x000000040c007824 */ /* 0x041fe200078e0203 */
[----:B------:R-:W-:Y:S01]  /*0840*/  LDS R11, [R3] ;  /* 0x00000000030b7984 */ /* 0x000fe20000000800 */
[C---:B------:R-:W-:Y:S02]  /*0850*/  LEA R4, R12.reuse, R5, 0x2 ;  /* 0x000000050c047211 */ /* 0x040fe400078e10ff */
[C---:B------:R-:W-:Y:S02]  /*0860*/  LEA R8, R12.reuse, R7, 0x2 ;  /* 0x000000070c087211 */ /* 0x040fe400078e10ff */
[----:B------:R-:W0:Y:S01]  /*0870*/  LDS R0, [R0] ;  /* 0x0000000000007984 */ /* 0x000e220000000800 */
[----:B------:R-:W-:Y:S01]  /*0880*/  LEA R10, R12, R9, 0x2 ;  /* 0x000000090c0a7211 */ /* 0x000fe200078e10ff */
[----:B0-----:R-:W-:-:S05]  /*0890*/  FADD R2, R0, R11 ;  /* 0x0000000b00027221 */ /* 0x001fca0000000000 */
[----:B------:R-:W-:Y:S04]  /*08a0*/  STS [R3], R2 ;  /* 0x0000000203007388 */ /* 0x000fe80000000800 */
[----:B------:R-:W-:Y:S04]  /*08b0*/  LDS R4, [R4] ;  /* 0x0000000004047984 */ /* 0x000fe80000000800 */
[----:B------:R-:W0:Y:S02]  /*08c0*/  LDS R11, [R5] ;  /* 0x00000000050b7984 */ /* 0x000e240000000800 */
        /* <DEDUP_REMOVED lines=9> */
[----:B------:R1:W-:Y:S02]  /*0960*/  STS [R9], R2 ;  /* 0x0000000209007388 */ /* 0x0003e40000000800 */
.L_x_8:
[----:B------:R-:W-:Y:S05]  /*0970*/  BSYNC.RECONVERGENT B0 ;  /* 0x0000000000007941 */ /* 0x000fea0003800200 */
.L_x_7:
[----:B------:R-:W-:Y:S01]  /*0980*/  BAR.SYNC.DEFER_BLOCKING 0x0 ;  /* 0x0000000000007b1d */ /* 0x000fe20000010000 */
[----:B------:R-:W-:Y:S02]  /*0990*/  ISETP.GT.U32.AND P0, PT, R23, 0x3, PT ;  /* 0x000000031700780c */ /* 0x000fe40003f04070 */
[----:B------:R-:W-:-:S11]  /*09a0*/  MOV R23, R12 ;  /* 0x0000000c00177202 */ /* 0x000fd60000000f00 */
[----:B------:R-:W-:Y:S05]  /*09b0*/  @P0 BRA `(.L_x_9) ;  /* 0xfffffffc008c0947 */ /* 0x000fea000383ffff */
.L_x_6:
[----:B------:R-:W-:-:S13]  /*09c0*/  ISETP.NE.AND P0, PT, R24, RZ, PT ;  /* 0x000000ff1800720c */ /* 0x000fda0003f05270 */
[----:B------:R-:W-:Y:S05]  /*09d0*/  @P0 EXIT ;  /* 0x000000000000094d */ /* 0x000fea0003800000 */
[----:B------:R-:W2:Y:S01]  /*09e0*/  S2UR UR5, SR_CgaCtaId ;  /* 0x00000000000579c3 */ /* 0x000ea20000008800 */
[----:B------:R-:W-:-:S07]  /*09f0*/  UMOV UR4, 0x400 ;  /* 0x0000040000047882 */ /* 0x000fce0000000000 */
[----:B01----:R-:W0:Y:S08]  /*0a00*/  LDC.64 R2, c[0x0][0x390] ;  /* 0x0000e400ff027b82 */ /* 0x003e300000000a00 */
[----:B------:R-:W1:Y:S01]  /*0a10*/  LDC.64 R4, c[0x0][0x398] ;  /* 0x0000e600ff047b82 */ /* 0x000e620000000a00 */
[----:B--2---:R-:W-:-:S07]  /*0a20*/  ULEA UR4, UR5, UR4, 0x18 ;  /* 0x0000000405047291 */ /* 0x004fce000f8ec0ff */
[----:B------:R-:W2:Y:S02]  /*0a30*/  LDC.64 R6, c[0x0][0x3a0] ;  /* 0x0000e800ff067b82 */ /* 0x000ea40000000a00 */
[----:B------:R-:W0:Y:S06]  /*0a40*/  LDS R11, [UR4] ;  /* 0x00000004ff0b7984 */ /* 0x000e2c0008000800 */
[----:B------:R-:W3:Y:S01]  /*0a50*/  LDC.64 R8, c[0x0][0x3a8] ;  /* 0x0000ea00ff087b82 */ /* 0x000ee20000000a00 */
[----:B------:R-:W1:Y:S04]  /*0a60*/  LDS R13, [UR4+0x400] ;  /* 0x00040004ff0d7984 */ /* 0x000e680008000800 */
[----:B------:R-:W2:Y:S04]  /*0a70*/  LDS R15, [UR4+0x800] ;  /* 0x00080004ff0f7984 */ /* 0x000ea80008000800 */
[----:B------:R-:W3:Y:S04]  /*0a80*/  LDS R17, [UR4+0xc00] ;  /* 0x000c0004ff117984 */ /* 0x000ee80008000800 */
[----:B0-----:R-:W-:Y:S04]  /*0a90*/  REDG.E.ADD.F32.FTZ.RN.STRONG.GPU desc[UR10][R2.64], R11 ;  /* 0x0000000b020079a6 */ /* 0x001fe8000c12f30a */
[----:B-1----:R-:W-:Y:S04]  /*0aa0*/  REDG.E.ADD.F32.FTZ.RN.STRONG.GPU desc[UR10][R4.64], R13 ;  /* 0x0000000d040079a6 */ /* 0x002fe8000c12f30a */
[----:B--2---:R-:W-:Y:S04]  /*0ab0*/  REDG.E.ADD.F32.FTZ.RN.STRONG.GPU desc[UR10][R6.64], R15 ;  /* 0x0000000f060079a6 */ /* 0x004fe8000c12f30a */
[----:B---3--:R-:W-:Y:S01]  /*0ac0*/  REDG.E.ADD.F32.FTZ.RN.STRONG.GPU desc[UR10][R8.64], R17 ;  /* 0x00000011080079a6 */ /* 0x008fe2000c12f30a */
[----:B------:R-:W-:Y:S05]  /*0ad0*/  EXIT ;  /* 0x000000000000794d */ /* 0x000fea0003800000 */
.L_x_10:
[----:B------:R-:W-:-:S00]  /*0ae0*/  BRA `(.L_x_10) ;  /* 0xfffffffc00fc7947 */ /* 0x000fc0000383ffff */
[----:B------:R-:W-:-:S00]  /*0af0*/  NOP ;  /* 0x0000000000007918 */ /* 0x000fc00000000000 */
        /* <DEDUP_REMOVED lines=8> */
.L_x_11:


//--------------------- .nv.shared._Z11computeSumsPfS_S_S_S_S_i --------------------------
	.section	.nv.shared._Z11computeSumsPfS_S_S_S_S_i,"aw",@nobits
	.sectionflags	@""
	.align	4
.nv.shared._Z11computeSumsPfS_S_S_S_S_i:
	.zero		5120


//--------------------- .nv.shared.reserved.0     --------------------------
	.section	.nv.shared.reserved.0,"aw",@nobits
	.weak		__nv_reservedSMEM_offset_0_alias
	.size		__nv_reservedSMEM_offset_0_alias, 0, 64
	.other		__nv_reservedSMEM_offset_0_alias,@"STO_CUDA_RESERVED_SHARED STV_DEFAULT"
__nv_reservedSMEM_offset_0_alias:
	.zero		0
	.zero		64


//--------------------- .nv.constant0._Z11computeSumsPfS_S_S_S_S_i --------------------------
	.section	.nv.constant0._Z11computeSumsPfS_S_S_S_S_i,"a",@progbits
	.sectionflags	@""
	.align	4
.nv.constant0._Z11computeSumsPfS_S_S_S_S_i:
	.zero		948


//--------------------- SYMBOLS --------------------------

	.type		.nv.reservedSmem.offset0,@object
	.size		.nv.reservedSmem.offset0,0x4
	.type		.nv.reservedSmem.cap,@object
	.size		.nv.reservedSmem.cap,0x4
